	.headerflags	@"EF_CUDA_TEXMODE_UNIFIED EF_CUDA_64BIT_ADDRESS EF_CUDA_ACCELERATORS EF_CUDA_SM90 EF_CUDA_VIRTUAL_SM(EF_CUDA_SM90)"
	.elftype	@"ET_EXEC"


//--------------------- .nv.info                  --------------------------
	.section	.nv.info,"",@"SHT_CUDA_INFO"
	.align	4


	//----- nvinfo : EIATTR_REGCOUNT
	.align		4
        /*0000*/ 	.byte	0x04, 0x2f
        /*0002*/ 	.short	(.L_1 - .L_0)
	.align		4
.L_0:
        /*0004*/ 	.word	index@(triton_poi_fused_convolution_26)
        /*0008*/ 	.word	0x0000001b


	//----- nvinfo : EIATTR_MIN_STACK_SIZE
	.align		4
.L_1:
        /*000c*/ 	.byte	0x04, 0x12
        /*000e*/ 	.short	(.L_3 - .L_2)
	.align		4
.L_2:
        /*0010*/ 	.word	index@(triton_poi_fused_convolution_26)
        /*0014*/ 	.word	0x00000000


	//----- nvinfo : EIATTR_FRAME_SIZE
	.align		4
.L_3:
        /*0018*/ 	.byte	0x04, 0x11
        /*001a*/ 	.short	(.L_5 - .L_4)
	.align		4
.L_4:
        /*001c*/ 	.word	index@(triton_poi_fused_convolution_26)
        /*0020*/ 	.word	0x00000000


	//----- nvinfo : EIATTR_MIN_STACK_SIZE
	.align		4
.L_5:
        /*0024*/ 	.byte	0x04, 0x12
        /*0026*/ 	.short	(.L_7 - .L_6)
	.align		4
.L_6:
        /*0028*/ 	.word	index@(triton_poi_fused_convolution_26)
        /*002c*/ 	.word	0x00000000
.L_7:


//--------------------- .nv.info.triton_poi_fused_convolution_26 --------------------------
	.section	.nv.info.triton_poi_fused_convolution_26,"",@"SHT_CUDA_INFO"
	.sectionflags	@""
	.align	4


	//----- nvinfo : EIATTR_CUDA_API_VERSION
	.align		4
        /*0000*/ 	.byte	0x04, 0x37
        /*0002*/ 	.short	(.L_9 - .L_8)
.L_8:
        /*0004*/ 	.word	0x0000007c


	//----- nvinfo : EIATTR_KPARAM_INFO
	.align		4
.L_9:
        /*0008*/ 	.byte	0x04, 0x17
        /*000a*/ 	.short	(.L_11 - .L_10)
.L_10:
        /*000c*/ 	.word	0x00000000
        /*0010*/ 	.short	0x0003
        /*0012*/ 	.short	0x0014
        /*0014*/ 	.byte	0x00, 0xf0, 0x11, 0x00


	//----- nvinfo : EIATTR_KPARAM_INFO
	.align		4
.L_11:
        /*0018*/ 	.byte	0x04, 0x17
        /*001a*/ 	.short	(.L_13 - .L_12)
.L_12:
        /*001c*/ 	.word	0x00000000
        /*0020*/ 	.short	0x0002
        /*0022*/ 	.short	0x0010
        /*0024*/ 	.byte	0x00, 0xf0, 0x11, 0x00


	//----- nvinfo : EIATTR_KPARAM_INFO
	.align		4
.L_13:
        /*0028*/ 	.byte	0x04, 0x17
        /*002a*/ 	.short	(.L_15 - .L_14)
.L_14:
        /*002c*/ 	.word	0x00000000
        /*0030*/ 	.short	0x0001
        /*0032*/ 	.short	0x0008
        /*0034*/ 	.byte	0x00, 0xf4, 0x21, 0x00


	//----- nvinfo : EIATTR_KPARAM_INFO
	.align		4
.L_15:
        /*0038*/ 	.byte	0x04, 0x17
        /*003a*/ 	.short	(.L_17 - .L_16)
.L_16:
        /*003c*/ 	.word	0x00000000
        /*0040*/ 	.short	0x0000
        /*0042*/ 	.short	0x0000
        /*0044*/ 	.byte	0x00, 0xf4, 0x21, 0x00


	//----- nvinfo : EIATTR_SPARSE_MMA_MASK
	.align		4
.L_17:
        /*0048*/ 	.byte	0x03, 0x50
        /*004a*/ 	.short	0x0000


	//----- nvinfo : EIATTR_MAXREG_COUNT
	.align		4
        /*004c*/ 	.byte	0x03, 0x1b
        /*004e*/ 	.short	0x00ff


	//----- nvinfo : EIATTR_EXIT_INSTR_OFFSETS
	.align		4
        /*0050*/ 	.byte	0x04, 0x1c
        /*0052*/ 	.short	(.L_19 - .L_18)


	//   ....[0]....
.L_18:
        /*0054*/ 	.word	0x000004f0


	//   ....[1]....
        /*0058*/ 	.word	0x00000540


	//----- nvinfo : EIATTR_REQNTID
	.align		4
.L_19:
        /*005c*/ 	.byte	0x04, 0x10
        /*005e*/ 	.short	(.L_21 - .L_20)
.L_20:
        /*0060*/ 	.word	0x00000080
        /*0064*/ 	.word	0x00000001
        /*0068*/ 	.word	0x00000001


	//----- nvinfo : EIATTR_CBANK_PARAM_SIZE
	.align		4
.L_21:
        /*006c*/ 	.byte	0x03, 0x19
        /*006e*/ 	.short	0x0018


	//----- nvinfo : EIATTR_PARAM_CBANK
	.align		4
        /*0070*/ 	.byte	0x04, 0x0a
        /*0072*/ 	.short	(.L_23 - .L_22)
	.align		4
.L_22:
        /*0074*/ 	.word	index@(.nv.constant0.triton_poi_fused_convolution_26)
        /*0078*/ 	.short	0x0210
        /*007a*/ 	.short	0x0018


	//----- nvinfo : EIATTR_SW_WAR
	.align		4
.L_23:
        /*007c*/ 	.byte	0x04, 0x36
        /*007e*/ 	.short	(.L_25 - .L_24)
.L_24:
        /*0080*/ 	.word	0x00000008
.L_25:


//--------------------- .nv.callgraph             --------------------------
	.section	.nv.callgraph,"",@"SHT_CUDA_CALLGRAPH"
	.align	4
	.sectionentsize	8
	.align		4
        /*0000*/ 	.word	0x00000000
	.align		4
        /*0004*/ 	.word	0xffffffff
	.align		4
        /*0008*/ 	.word	0x00000000
	.align		4
        /*000c*/ 	.word	0xfffffffe
	.align		4
        /*0010*/ 	.word	0x00000000
	.align		4
        /*0014*/ 	.word	0xfffffffd
	.align		4
        /*0018*/ 	.word	0x00000000
	.align		4
        /*001c*/ 	.word	0xfffffffc


//--------------------- .text.triton_poi_fused_convolution_26 --------------------------
	.section	.text.triton_poi_fused_convolution_26,"ax",@progbits
	.sectionflags	@"SHF_BARRIERS=1"
	.align	128
        .global         triton_poi_fused_convolution_26
        .type           triton_poi_fused_convolution_26,@function
        .size           triton_poi_fused_convolution_26,(.L_x_1 - triton_poi_fused_convolution_26)
        .other          triton_poi_fused_convolution_26,@"STO_CUDA_ENTRY STV_DEFAULT"
triton_poi_fused_convolution_26:
.text.triton_poi_fused_convolution_26:
[----:B------:R-:W0:Y:S02]  /*0000*/  LDC R1, c[0x0][0x28] ;  /* 0x00000a00ff017b82 */ /* 0x000e240000000800 */
[----:B------:R-:W1:Y:S01]  /*0010*/  S2R R2, SR_TID.X ;  /* 0x0000000000027919 */ /* 0x000e620000002100 */
[----:B------:R-:W2:Y:S01]  /*0020*/  LDC.64 R8, c[0x0][0x210] ;  /* 0x00008400ff087b82 */ /* 0x000ea20000000a00 */
[----:B------:R-:W-:Y:S01]  /*0030*/  CS2R R6, SRZ ;  /* 0x0000000000067805 */ /* 0x000fe2000001ff00 */
[----:B------:R-:W-:Y:S01]  /*0040*/  ULDC.64 UR6, c[0x0][0x208] ;  /* 0x0000820000067ab9 */ /* 0x000fe20000000a00 */
[----:B------:R-:W3:Y:S01]  /*0050*/  S2R R0, SR_CTAID.X ;  /* 0x0000000000007919 */ /* 0x000ee20000002500 */
[----:B------:R-:W4:Y:S01]  /*0060*/  S2R R16, SR_CTAID.Y ;  /* 0x0000000000107919 */ /* 0x000f220000002600 */
[----:B------:R-:W-:Y:S02]  /*0070*/  CS2R R10, SRZ ;  /* 0x00000000000a7805 */ /* 0x000fe4000001ff00 */
[----:B-1----:R-:W-:Y:S01]  /*0080*/  SHF.R.U32.HI R19, RZ, 0x2, R2 ;  /* 0x00000002ff137819 */ /* 0x002fe20000011602 */
[----:B------:R-:W-:Y:S02]  /*0090*/  IMAD.SHL.U32 R3, R2, 0x4, RZ ;  /* 0x0000000402037824 */ /* 0x000fe400078e00ff */
[----:B---3--:R-:W-:Y:S01]  /*00a0*/  IMAD.SHL.U32 R0, R0, 0x10, RZ ;  /* 0x0000001000007824 */ /* 0x008fe200078e00ff */
[----:B------:R-:W-:Y:S01]  /*00b0*/  SGXT.U32 R19, R19, 0x5 ;  /* 0x000000051313781a */ /* 0x000fe20000000000 */
[----:B----4-:R-:W-:-:S03]  /*00c0*/  IMAD.SHL.U32 R18, R16, 0x40, RZ ;  /* 0x0000004010127824 */ /* 0x010fc600078e00ff */
[----:B------:R-:W-:Y:S02]  /*00d0*/  LOP3.LUT R5, R0, 0xc, R3, 0xf8, !PT ;  /* 0x0000000c00057812 */ /* 0x000fe400078ef803 */
[----:B------:R-:W-:Y:S02]  /*00e0*/  LOP3.LUT R4, R18, R19, RZ, 0xfc, !PT ;  /* 0x0000001312047212 */ /* 0x000fe400078efcff */
[----:B------:R-:W-:-:S03]  /*00f0*/  ISETP.GE.AND P0, PT, R5, 0x10, PT ;  /* 0x000000100500780c */ /* 0x000fc60003f06270 */
[----:B------:R-:W-:Y:S01]  /*0100*/  IMAD R13, R4, 0x10, R5 ;  /* 0x00000010040d7824 */ /* 0x000fe200078e0205 */
[----:B------:R-:W-:-:S03]  /*0110*/  CS2R R4, SRZ ;  /* 0x0000000000047805 */ /* 0x000fc6000001ff00 */
[C---:B------:R-:W-:Y:S02]  /*0120*/  VIADD R15, R13.reuse, 0x200 ;  /* 0x000002000d0f7836 */ /* 0x040fe40000000000 */
[----:B--2---:R-:W-:-:S04]  /*0130*/  IMAD.WIDE R12, R13, 0x4, R8 ;  /* 0x000000040d0c7825 */ /* 0x004fc800078e0208 */
[----:B------:R-:W-:Y:S01]  /*0140*/  IMAD.WIDE R14, R15, 0x4, R8 ;  /* 0x000000040f0e7825 */ /* 0x000fe200078e0208 */
[----:B------:R-:W-:Y:S01]  /*0150*/  CS2R R8, SRZ ;  /* 0x0000000000087805 */ /* 0x000fe2000001ff00 */
[----:B------:R1:W2:Y:S05]  /*0160*/  @!P0 LDG.E.EL.128 R4, desc[UR6][R12.64] ;  /* 0x000000060c048981 */ /* 0x0002aa000c2e1d00 */
[----:B------:R3:W4:Y:S01]  /*0170*/  @!P0 LDG.E.EL.128 R8, desc[UR6][R14.64] ;  /* 0x000000060e088981 */ /* 0x000722000c2e1d00 */
[----:B------:R-:W5:Y:S01]  /*0180*/  S2UR UR5, SR_CgaCtaId ;  /* 0x00000000000579c3 */ /* 0x000f620000008800 */
[----:B------:R-:W-:Y:S01]  /*0190*/  IMAD.SHL.U32 R17, R2, 0x100, RZ ;  /* 0x0000010002117824 */ /* 0x000fe200078e00ff */
[----:B------:R-:W-:Y:S01]  /*01a0*/  UMOV UR4, 0x400 ;  /* 0x0000040000047882 */ /* 0x000fe20000000000 */
[----:B------:R-:W-:-:S03]  /*01b0*/  SHF.R.S32.HI R16, RZ, 0x19, R16 ;  /* 0x00000019ff107819 */ /* 0x000fc60000011410 */
[----:B------:R-:W-:Y:S02]  /*01c0*/  LOP3.LUT R20, R17, 0x300, RZ, 0xc0, !PT ;  /* 0x0000030011147812 */ /* 0x000fe400078ec0ff */
[----:B------:R-:W-:Y:S02]  /*01d0*/  SHF.R.U32.HI R17, RZ, 0x2, R2 ;  /* 0x00000002ff117819 */ /* 0x000fe40000011602 */
[C---:B------:R-:W-:Y:S02]  /*01e0*/  LOP3.LUT R19, R20.reuse, R19, RZ, 0xfc, !PT ;  /* 0x0000001314137212 */ /* 0x040fe400078efcff */
[C---:B-1----:R-:W-:Y:S02]  /*01f0*/  LOP3.LUT R12, R20.reuse, 0x40, RZ, 0xfc, !PT ;  /* 0x00000040140c7812 */ /* 0x042fe400078efcff */
[C---:B------:R-:W-:Y:S02]  /*0200*/  LOP3.LUT R22, R20.reuse, 0x80, RZ, 0xfc, !PT ;  /* 0x0000008014167812 */ /* 0x040fe400078efcff */
[----:B------:R-:W-:-:S02]  /*0210*/  LOP3.LUT R24, R20, 0xc0, RZ, 0xfc, !PT ;  /* 0x000000c014187812 */ /* 0x000fc400078efcff */
[-C--:B------:R-:W-:Y:S02]  /*0220*/  LEA.HI R20, R20, R19.reuse, RZ, 0x1c ;  /* 0x0000001314147211 */ /* 0x080fe400078fe0ff */
[-C--:B------:R-:W-:Y:S02]  /*0230*/  LEA.HI R12, R12, R19.reuse, RZ, 0x1c ;  /* 0x000000130c0c7211 */ /* 0x080fe400078fe0ff */
[-C--:B------:R-:W-:Y:S01]  /*0240*/  LEA.HI R22, R22, R19.reuse, RZ, 0x1c ;  /* 0x0000001316167211 */ /* 0x080fe200078fe0ff */
[----:B-----5:R-:W-:Y:S01]  /*0250*/  UPRMT UR4, UR5, 0x654, UR4 ;  /* 0x0000065405047896 */ /* 0x020fe20008000004 */
[----:B------:R-:W-:Y:S02]  /*0260*/  LEA.HI R24, R24, R19, RZ, 0x1c ;  /* 0x0000001318187211 */ /* 0x000fe400078fe0ff */
[----:B---3--:R-:W-:Y:S02]  /*0270*/  LOP3.LUT R14, R17, 0x1c, RZ, 0xc0, !PT ;  /* 0x0000001c110e7812 */ /* 0x008fe400078ec0ff */
[----:B------:R-:W-:-:S02]  /*0280*/  LOP3.LUT R17, R3, 0x1fc, RZ, 0xc0, !PT ;  /* 0x000001fc03117812 */ /* 0x000fc400078ec0ff */
[----:B------:R-:W-:Y:S02]  /*0290*/  LEA R19, R20, UR4, 0x2 ;  /* 0x0000000414137c11 */ /* 0x000fe4000f8e10ff */
[----:B------:R-:W-:Y:S01]  /*02a0*/  LEA R20, R12, UR4, 0x2 ;  /* 0x000000040c147c11 */ /* 0x000fe2000f8e10ff */
[----:B------:R-:W-:Y:S01]  /*02b0*/  IMAD.IADD R14, R17, 0x1, R14 ;  /* 0x00000001110e7824 */ /* 0x000fe200078e020e */
[----:B------:R-:W-:Y:S02]  /*02c0*/  LEA R21, R22, UR4, 0x2 ;  /* 0x0000000416157c11 */ /* 0x000fe4000f8e10ff */
[----:B------:R-:W-:Y:S02]  /*02d0*/  LEA R24, R24, UR4, 0x2 ;  /* 0x0000000418187c11 */ /* 0x000fe4000f8e10ff */
[----:B------:R-:W-:Y:S02]  /*02e0*/  LEA R14, R14, UR4, 0x2 ;  /* 0x000000040e0e7c11 */ /* 0x000fe4000f8e10ff */
[----:B------:R-:W-:Y:S01]  /*02f0*/  LOP3.LUT R3, R18, 0x3c, R3, 0xf8, !PT ;  /* 0x0000003c12037812 */ /* 0x000fe200078ef803 */
[----:B--2---:R-:W-:Y:S04]  /*0300*/  STS [R19], R4 ;  /* 0x0000000413007388 */ /* 0x004fe80000000800 */
[----:B------:R1:W-:Y:S04]  /*0310*/  STS [R20+0x100], R5 ;  /* 0x0001000514007388 */ /* 0x0003e80000000800 */
[----:B------:R2:W-:Y:S04]  /*0320*/  STS [R21+0x200], R6 ;  /* 0x0002000615007388 */ /* 0x0005e80000000800 */
[----:B------:R3:W-:Y:S01]  /*0330*/  STS [R24+0x300], R7 ;  /* 0x0003000718007388 */ /* 0x0007e20000000800 */
[----:B-1----:R-:W1:Y:S03]  /*0340*/  LDC.64 R4, c[0x0][0x218] ;  /* 0x00008600ff047b82 */ /* 0x002e660000000a00 */
[----:B----4-:R4:W-:Y:S01]  /*0350*/  STS [R19+0x80], R8 ;  /* 0x0000800813007388 */ /* 0x0109e20000000800 */
[----:B--2---:R-:W-:-:S03]  /*0360*/  SGXT R6, R16, 0x1 ;  /* 0x000000011006781a */ /* 0x004fc60000000200 */
[----:B------:R-:W-:Y:S01]  /*0370*/  STS [R20+0x180], R9 ;  /* 0x0001800914007388 */ /* 0x000fe20000000800 */
[----:B------:R-:W-:-:S03]  /*0380*/  LEA.HI R6, R6, R3, RZ, 0x9 ;  /* 0x0000000306067211 */ /* 0x000fc600078f48ff */
[----:B------:R-:W-:Y:S01]  /*0390*/  STS [R21+0x280], R10 ;  /* 0x0002800a15007388 */ /* 0x000fe20000000800 */
[----:B---3--:R-:W-:Y:S01]  /*03a0*/  SHF.R.U32.HI R7, RZ, 0x4, R2 ;  /* 0x00000004ff077819 */ /* 0x008fe20000011602 */
[----:B------:R-:W-:Y:S02]  /*03b0*/  IMAD.SHL.U32 R2, R6, 0x10, RZ ;  /* 0x0000001006027824 */ /* 0x000fe400078e00ff */
[----:B------:R-:W-:Y:S01]  /*03c0*/  STS [R24+0x380], R11 ;  /* 0x0003800b18007388 */ /* 0x000fe20000000800 */
[----:B------:R-:W-:Y:S02]  /*03d0*/  SGXT.U32 R7, R7, 0x3 ;  /* 0x000000030707781a */ /* 0x000fe40000000000 */
[----:B----4-:R-:W-:Y:S01]  /*03e0*/  LOP3.LUT R8, R17, 0x200, RZ, 0xfc, !PT ;  /* 0x0000020011087812 */ /* 0x010fe200078efcff */
[----:B------:R-:W-:Y:S01]  /*03f0*/  BAR.SYNC.DEFER_BLOCKING 0x0 ;  /* 0x0000000000007b1d */ /* 0x000fe20000010000 */
[----:B------:R-:W-:Y:S02]  /*0400*/  LOP3.LUT R7, R0, R7, RZ, 0xfc, !PT ;  /* 0x0000000700077212 */ /* 0x000fe400078efcff */
[----:B------:R-:W-:-:S02]  /*0410*/  LOP3.LUT R6, R6, 0xfffffe00, RZ, 0xc0, !PT ;  /* 0xfffffe0006067812 */ /* 0x000fc400078ec0ff */
[----:B------:R-:W-:Y:S02]  /*0420*/  LOP3.LUT R2, R2, 0xffffe000, RZ, 0xc0, !PT ;  /* 0xffffe00002027812 */ /* 0x000fe400078ec0ff */
[C---:B------:R-:W-:Y:S02]  /*0430*/  LOP3.LUT R0, R7.reuse, 0x8, RZ, 0xfc, !PT ;  /* 0x0000000807007812 */ /* 0x040fe400078efcff */
[----:B------:R-:W-:Y:S02]  /*0440*/  SHF.R.U32.HI R8, RZ, 0x4, R8 ;  /* 0x00000004ff087819 */ /* 0x000fe40000011608 */
[----:B------:R-:W-:Y:S02]  /*0450*/  IADD3 R6, R2, R3, -R6 ;  /* 0x0000000302067210 */ /* 0x000fe40007ffe806 */
[C---:B------:R-:W-:Y:S02]  /*0460*/  ISETP.GE.AND P1, PT, R7.reuse, 0x10, PT ;  /* 0x000000100700780c */ /* 0x040fe40003f26270 */
[----:B------:R-:W-:Y:S01]  /*0470*/  ISETP.GE.AND P0, PT, R0, 0x10, PT ;  /* 0x000000100000780c */ /* 0x000fe20003f06270 */
[----:B------:R-:W-:Y:S01]  /*0480*/  IMAD R3, R7, 0x200, R6 ;  /* 0x0000020007037824 */ /* 0x000fe200078e0206 */
[----:B------:R-:W-:-:S03]  /*0490*/  LOP3.LUT R8, R8, 0x3c, RZ, 0xc0, !PT ;  /* 0x0000003c08087812 */ /* 0x000fc600078ec0ff */
[----:B-1----:R-:W-:Y:S01]  /*04a0*/  IMAD.WIDE R2, R3, 0x4, R4 ;  /* 0x0000000403027825 */ /* 0x002fe200078e0204 */
[----:B------:R-:W1:Y:S03]  /*04b0*/  LDS.128 R12, [R14] ;  /* 0x000000000e0c7984 */ /* 0x000e660000000c00 */
[----:B------:R-:W-:-:S05]  /*04c0*/  IMAD.IADD R8, R17, 0x1, R8 ;  /* 0x0000000111087824 */ /* 0x000fca00078e0208 */
[----:B------:R-:W-:Y:S01]  /*04d0*/  LEA R8, R8, UR4, 0x2 ;  /* 0x0000000408087c11 */ /* 0x000fe2000f8e10ff */
[----:B-1----:R1:W-:Y:S01]  /*04e0*/  @!P1 STG.E.128 desc[UR6][R2.64], R12 ;  /* 0x0000000c02009986 */ /* 0x0023e2000c101d06 */
[----:B------:R-:W-:Y:S05]  /*04f0*/  @P0 EXIT ;  /* 0x000000000000094d */ /* 0x000fea0003800000 */
[----:B------:R-:W0:Y:S01]  /*0500*/  LDS.128 R8, [R8+0x800] ;  /* 0x0008000008087984 */ /* 0x000e220000000c00 */
[----:B-1----:R-:W-:-:S04]  /*0510*/  IMAD R3, R0, 0x200, R6 ;  /* 0x0000020000037824 */ /* 0x002fc800078e0206 */
[----:B------:R-:W-:-:S05]  /*0520*/  IMAD.WIDE R4, R3, 0x4, R4 ;  /* 0x0000000403047825 */ /* 0x000fca00078e0204 */
[----:B0-----:R-:W-:Y:S01]  /*0530*/  STG.E.128 desc[UR6][R4.64], R8 ;  /* 0x0000000804007986 */ /* 0x001fe2000c101d06 */
[----:B------:R-:W-:Y:S05]  /*0540*/  EXIT ;  /* 0x000000000000794d */ /* 0x000fea0003800000 */
.L_x_0:
[----:B------:R-:W-:-:S00]  /*0550*/  BRA `(.L_x_0) ;  /* 0xfffffffc00fc7947 */ /* 0x000fc0000383ffff */
[----:B------:R-:W-:-:S00]  /*0560*/  NOP ;  /* 0x0000000000007918 */ /* 0x000fc00000000000 */
        /* <DEDUP_REMOVED lines=9> */
.L_x_1:


//--------------------- .nv.shared.triton_poi_fused_convolution_26 --------------------------
	.section	.nv.shared.triton_poi_fused_convolution_26,"aw",@nobits
	.sectionflags	@""
	.align	16
	.zero		1024


//--------------------- .nv.constant0.triton_poi_fused_convolution_26 --------------------------
	.section	.nv.constant0.triton_poi_fused_convolution_26,"a",@progbits
	.sectionflags	@""
	.align	4
.nv.constant0.triton_poi_fused_convolution_26:
	.zero		552
